//
// Generated by NVIDIA NVVM Compiler
//
// Compiler Build ID: CL-36424714
// Cuda compilation tools, release 13.0, V13.0.88
// Based on NVVM 20.0.0
//

.version 9.0
.target sm_100
.address_size 64

	// .globl	_Z22softmax_forward_kernelPfPKfii
.extern .shared .align 16 .b8 smem[];

.visible .entry _Z22softmax_forward_kernelPfPKfii(
	.param .u64 .ptr .align 1 _Z22softmax_forward_kernelPfPKfii_param_0,
	.param .u64 .ptr .align 1 _Z22softmax_forward_kernelPfPKfii_param_1,
	.param .u32 _Z22softmax_forward_kernelPfPKfii_param_2,
	.param .u32 _Z22softmax_forward_kernelPfPKfii_param_3
)
{
	.reg .pred 	%p<13>;
	.reg .b32 	%r<36>;
	.reg .b32 	%f<40>;
	.reg .b64 	%rd<12>;

	ld.param.u64 	%rd3, [_Z22softmax_forward_kernelPfPKfii_param_0];
	ld.param.u64 	%rd4, [_Z22softmax_forward_kernelPfPKfii_param_1];
	ld.param.u32 	%r19, [_Z22softmax_forward_kernelPfPKfii_param_3];
	cvta.to.global.u64 	%rd1, %rd4;
	cvta.to.global.u64 	%rd2, %rd3;
	mov.u32 	%r35, %tid.x;
	mov.u32 	%r2, %ctaid.x;
	setp.ge.s32 	%p1, %r35, %r19;
	mov.f32 	%f37, 0fFF800000;
	@%p1 bra 	$L__BB0_3;
	mul.lo.s32 	%r3, %r19, %r2;
	mov.f32 	%f37, 0fFF800000;
	mov.u32 	%r4, %ntid.x;
	mov.u32 	%r31, %r35;
$L__BB0_2:
	add.s32 	%r20, %r31, %r3;
	mul.wide.s32 	%rd5, %r20, 4;
	add.s64 	%rd6, %rd1, %rd5;
	ld.global.f32 	%f11, [%rd6];
	max.f32 	%f37, %f37, %f11;
	add.s32 	%r31, %r31, %r4;
	setp.lt.s32 	%p2, %r31, %r19;
	@%p2 bra 	$L__BB0_2;
$L__BB0_3:
	shl.b32 	%r21, %r35, 2;
	mov.u32 	%r22, smem;
	add.s32 	%r7, %r22, %r21;
	st.shared.f32 	[%r7], %f37;
	bar.sync 	0;
	mov.u32 	%r8, %ntid.x;
	setp.lt.u32 	%p3, %r8, 2;
	@%p3 bra 	$L__BB0_8;
	mov.u32 	%r32, %r8;
$L__BB0_5:
	shr.u32 	%r10, %r32, 1;
	setp.ge.u32 	%p4, %r35, %r10;
	@%p4 bra 	$L__BB0_7;
	ld.shared.f32 	%f12, [%r7];
	shl.b32 	%r23, %r10, 2;
	add.s32 	%r24, %r7, %r23;
	ld.shared.f32 	%f13, [%r24];
	max.f32 	%f14, %f12, %f13;
	st.shared.f32 	[%r7], %f14;
$L__BB0_7:
	bar.sync 	0;
	setp.gt.u32 	%p5, %r32, 3;
	mov.u32 	%r32, %r10;
	@%p5 bra 	$L__BB0_5;
$L__BB0_8:
	setp.ge.s32 	%p6, %r35, %r19;
	ld.shared.f32 	%f4, [smem];
	bar.sync 	0;
	mov.f32 	%f39, 0f00000000;
	@%p6 bra 	$L__BB0_11;
	mul.lo.s32 	%r11, %r19, %r2;
	mov.f32 	%f39, 0f00000000;
	mov.u32 	%r33, %r35;
$L__BB0_10:
	add.s32 	%r25, %r33, %r11;
	mul.wide.s32 	%rd7, %r25, 4;
	add.s64 	%rd8, %rd1, %rd7;
	ld.global.f32 	%f17, [%rd8];
	sub.f32 	%f18, %f17, %f4;
	fma.rn.f32 	%f19, %f18, 0f3BBB989D, 0f3F000000;
	cvt.sat.f32.f32 	%f20, %f19;
	mov.f32 	%f21, 0f4B400001;
	mov.f32 	%f22, 0f437C0000;
	fma.rm.f32 	%f23, %f20, %f22, %f21;
	add.f32 	%f24, %f23, 0fCB40007F;
	neg.f32 	%f25, %f24;
	fma.rn.f32 	%f26, %f18, 0f3FB8AA3B, %f25;
	fma.rn.f32 	%f27, %f18, 0f32A57060, %f26;
	mov.b32 	%r26, %f23;
	shl.b32 	%r27, %r26, 23;
	mov.b32 	%f28, %r27;
	ex2.approx.ftz.f32 	%f29, %f27;
	mul.f32 	%f30, %f29, %f28;
	add.s64 	%rd9, %rd2, %rd7;
	st.global.f32 	[%rd9], %f30;
	add.f32 	%f39, %f39, %f30;
	add.s32 	%r33, %r33, %r8;
	setp.lt.s32 	%p7, %r33, %r19;
	@%p7 bra 	$L__BB0_10;
$L__BB0_11:
	setp.lt.u32 	%p8, %r8, 2;
	st.shared.f32 	[%r7], %f39;
	bar.sync 	0;
	@%p8 bra 	$L__BB0_16;
	mov.u32 	%r34, %r8;
$L__BB0_13:
	shr.u32 	%r15, %r34, 1;
	setp.ge.u32 	%p9, %r35, %r15;
	@%p9 bra 	$L__BB0_15;
	shl.b32 	%r28, %r15, 2;
	add.s32 	%r29, %r7, %r28;
	ld.shared.f32 	%f31, [%r29];
	ld.shared.f32 	%f32, [%r7];
	add.f32 	%f33, %f31, %f32;
	st.shared.f32 	[%r7], %f33;
$L__BB0_15:
	bar.sync 	0;
	setp.gt.u32 	%p10, %r34, 3;
	mov.u32 	%r34, %r15;
	@%p10 bra 	$L__BB0_13;
$L__BB0_16:
	setp.ge.s32 	%p11, %r35, %r19;
	ld.shared.f32 	%f8, [smem];
	bar.sync 	0;
	@%p11 bra 	$L__BB0_19;
	mul.lo.s32 	%r16, %r19, %r2;
$L__BB0_18:
	add.s32 	%r30, %r35, %r16;
	mul.wide.s32 	%rd10, %r30, 4;
	add.s64 	%rd11, %rd2, %rd10;
	ld.global.f32 	%f34, [%rd11];
	div.rn.f32 	%f35, %f34, %f8;
	st.global.f32 	[%rd11], %f35;
	add.s32 	%r35, %r35, %r8;
	setp.lt.s32 	%p12, %r35, %r19;
	@%p12 bra 	$L__BB0_18;
$L__BB0_19:
	ret;

}


// ===== COMPILED SASS (sm_100) =====

	.target	sm_100

	.elftype	@"ET_EXEC"


//--------------------- .note.nv.tkinfo           --------------------------
	.section	.note.nv.tkinfo,"",@"SHT_NOTE"
	.sectionflags	@"SHF_NOTE_NV_TKINFO"
	.tkinfo
        /*0018*/ 	.word	0x00000002
        /*0030*/ 	.string	""
        /*0030*/ 	.string	"ptxas"
        /*0030*/ 	.string	"Cuda compilation tools, release 13.0, V13.0.88"
        /*0030*/ 	.string	"Build cuda_13.0.r13.0/compiler.36424714_0"
        /*0030*/ 	.string	"-arch sm_100 -m 64 "



//--------------------- .note.nv.cuinfo           --------------------------
	.section	.note.nv.cuinfo,"",@"SHT_NOTE"
	.sectionflags	@"SHF_NOTE_NV_CUINFO"
        /*0018*/ 	.short	0x0002
        /*001a*/ 	.short	0x0064
        /*001c*/ 	.short	0x0082
	.zero		2


//--------------------- .nv.info                  --------------------------
	.section	.nv.info,"",@"SHT_CUDA_INFO"
	.align	4


	//----- nvinfo : EIATTR_REGCOUNT
	.align		4
        /*0000*/ 	.byte	0x04, 0x2f
        /*0002*/ 	.short	(.L_1 - .L_0)
	.align		4
.L_0:
        /*0004*/ 	.word	index@(_Z22softmax_forward_kernelPfPKfii)
        /*0008*/ 	.word	0x00000016


	//----- nvinfo : EIATTR_FRAME_SIZE
	.align		4
.L_1:
        /*000c*/ 	.byte	0x04, 0x11
        /*000e*/ 	.short	(.L_3 - .L_2)
	.align		4
.L_2:
        /*0010*/ 	.word	index@($__internal_0_$__cuda_sm3x_div_rn_noftz_f32_slowpath)
        /*0014*/ 	.word	0x00000000


	//----- nvinfo : EIATTR_FRAME_SIZE
	.align		4
.L_3:
        /*0018*/ 	.byte	0x04, 0x11
        /*001a*/ 	.short	(.L_5 - .L_4)
	.align		4
.L_4:
        /*001c*/ 	.word	index@(_Z22softmax_forward_kernelPfPKfii)
        /*0020*/ 	.word	0x00000000


	//----- nvinfo : EIATTR_MIN_STACK_SIZE
	.align		4
.L_5:
        /*0024*/ 	.byte	0x04, 0x12
        /*0026*/ 	.short	(.L_7 - .L_6)
	.align		4
.L_6:
        /*0028*/ 	.word	index@(_Z22softmax_forward_kernelPfPKfii)
        /*002c*/ 	.word	0x00000000
.L_7:


//--------------------- .nv.compat                --------------------------
	.section	.nv.compat,"",@"SHT_CUDA_COMPAT_INFO"
	.align	4
        /*0000*/ 	.byte	0x02, 0x09, 0x00, 0x00, 0x02, 0x02, 0x01, 0x00, 0x02, 0x05, 0x05, 0x00, 0x03, 0x07, 0x01, 0x01
        /*0010*/ 	.byte	0x02, 0x03, 0x00, 0x00, 0x02, 0x06, 0x01, 0x00, 0x04, 0x0b, 0x08, 0x00, 0x01, 0x00, 0x00, 0x00
        /*0020*/ 	.byte	0x00, 0x00, 0x00, 0x00


//--------------------- .nv.info._Z22softmax_forward_kernelPfPKfii --------------------------
	.section	.nv.info._Z22softmax_forward_kernelPfPKfii,"",@"SHT_CUDA_INFO"
	.sectionflags	@""
	.align	4


	//----- nvinfo : EIATTR_CUDA_API_VERSION
	.align		4
        /*0000*/ 	.byte	0x04, 0x37
        /*0002*/ 	.short	(.L_9 - .L_8)
.L_8:
        /*0004*/ 	.word	0x00000082


	//----- nvinfo : EIATTR_KPARAM_INFO
	.align		4
.L_9:
        /*0008*/ 	.byte	0x04, 0x17
        /*000a*/ 	.short	(.L_11 - .L_10)
.L_10:
        /*000c*/ 	.word	0x00000000
        /*0010*/ 	.short	0x0003
        /*0012*/ 	.short	0x0014
        /*0014*/ 	.byte	0x00, 0xf0, 0x11, 0x00


	//----- nvinfo : EIATTR_KPARAM_INFO
	.align		4
.L_11:
        /*0018*/ 	.byte	0x04, 0x17
        /*001a*/ 	.short	(.L_13 - .L_12)
.L_12:
        /*001c*/ 	.word	0x00000000
        /*0020*/ 	.short	0x0002
        /*0022*/ 	.short	0x0010
        /*0024*/ 	.byte	0x00, 0xf0, 0x11, 0x00


	//----- nvinfo : EIATTR_KPARAM_INFO
	.align		4
.L_13:
        /*0028*/ 	.byte	0x04, 0x17
        /*002a*/ 	.short	(.L_15 - .L_14)
.L_14:
        /*002c*/ 	.word	0x00000000
        /*0030*/ 	.short	0x0001
        /*0032*/ 	.short	0x0008
        /*0034*/ 	.byte	0x00, 0xf5, 0x21, 0x00


	//----- nvinfo : EIATTR_KPARAM_INFO
	.align		4
.L_15:
        /*0038*/ 	.byte	0x04, 0x17
        /*003a*/ 	.short	(.L_17 - .L_16)
.L_16:
        /*003c*/ 	.word	0x00000000
        /*0040*/ 	.short	0x0000
        /*0042*/ 	.short	0x0000
        /*0044*/ 	.byte	0x00, 0xf5, 0x21, 0x00


	//----- nvinfo : EIATTR_SPARSE_MMA_MASK
	.align		4
.L_17:
        /*0048*/ 	.byte	0x03, 0x50
        /*004a*/ 	.short	0x0000


	//----- nvinfo : EIATTR_MAXREG_COUNT
	.align		4
        /*004c*/ 	.byte	0x03, 0x1b
        /*004e*/ 	.short	0x00ff


	//----- nvinfo : EIATTR_NUM_BARRIERS
	.align		4
        /*0050*/ 	.byte	0x02, 0x4c
        /*0052*/ 	.byte	0x01
	.zero		1


	//----- nvinfo : EIATTR_MERCURY_ISA_VERSION
	.align		4
        /*0054*/ 	.byte	0x03, 0x5f
        /*0056*/ 	.short	0x0101


	//----- nvinfo : EIATTR_VRC_CTA_INIT_COUNT
	.align		4
        /*0058*/ 	.byte	0x02, 0x4a
	.zero		1
	.zero		1


	//----- nvinfo : EIATTR_EXIT_INSTR_OFFSETS
	.align		4
        /*005c*/ 	.byte	0x04, 0x1c
        /*005e*/ 	.short	(.L_19 - .L_18)


	//   ....[0]....
.L_18:
        /*0060*/ 	.word	0x00000670


	//   ....[1]....
        /*0064*/ 	.word	0x000007c0


	//----- nvinfo : EIATTR_CRS_STACK_SIZE
	.align		4
.L_19:
        /*0068*/ 	.byte	0x04, 0x1e
        /*006a*/ 	.short	(.L_21 - .L_20)
.L_20:
        /*006c*/ 	.word	0x00000000


	//----- nvinfo : EIATTR_CBANK_PARAM_SIZE
	.align		4
.L_21:
        /*0070*/ 	.byte	0x03, 0x19
        /*0072*/ 	.short	0x0018


	//----- nvinfo : EIATTR_PARAM_CBANK
	.align		4
        /*0074*/ 	.byte	0x04, 0x0a
        /*0076*/ 	.short	(.L_23 - .L_22)
	.align		4
.L_22:
        /*0078*/ 	.word	index@(.nv.constant0._Z22softmax_forward_kernelPfPKfii)
        /*007c*/ 	.short	0x0380
        /*007e*/ 	.short	0x0018


	//----- nvinfo : EIATTR_SW_WAR
	.align		4
.L_23:
        /*0080*/ 	.byte	0x04, 0x36
        /*0082*/ 	.short	(.L_25 - .L_24)
.L_24:
        /*0084*/ 	.word	0x00000008
.L_25:


//--------------------- .nv.callgraph             --------------------------
	.section	.nv.callgraph,"",@"SHT_CUDA_CALLGRAPH"
	.align	4
	.sectionentsize	8
	.align		4
        /*0000*/ 	.word	0x00000000
	.align		4
        /*0004*/ 	.word	0xffffffff
	.align		4
        /*0008*/ 	.word	0x00000000
	.align		4
        /*000c*/ 	.word	0xfffffffe
	.align		4
        /*0010*/ 	.word	0x00000000
	.align		4
        /*0014*/ 	.word	0xfffffffd
	.align		4
        /*0018*/ 	.word	0x00000000
	.align		4
        /*001c*/ 	.word	0xfffffffc


//--------------------- .text._Z22softmax_forward_kernelPfPKfii --------------------------
	.section	.text._Z22softmax_forward_kernelPfPKfii,"ax",@progbits
	.align	128
        .global         _Z22softmax_forward_kernelPfPKfii
        .type           _Z22softmax_forward_kernelPfPKfii,@function
        .size           _Z22softmax_forward_kernelPfPKfii,(.L_x_25 - _Z22softmax_forward_kernelPfPKfii)
        .other          _Z22softmax_forward_kernelPfPKfii,@"STO_CUDA_ENTRY STV_DEFAULT"
_Z22softmax_forward_kernelPfPKfii:
.text._Z22softmax_forward_kernelPfPKfii:
[----:B------:R-:W-:Y:S01]  /*0000*/  LDC R1, c[0x0][0x37c] ;  /* 0x0000df00ff017b82 */ /* 0x000fe20000000800 */
[----:B------:R-:W0:Y:S07]  /*0010*/  S2R R2, SR_TID.X ;  /* 0x0000000000027919 */ /* 0x000e2e0000002100 */
[----:B------:R-:W0:Y:S01]  /*0020*/  LDC R11, c[0x0][0x394] ;  /* 0x0000e500ff0b7b82 */ /* 0x000e220000000800 */
[----:B------:R-:W1:Y:S01]  /*0030*/  LDCU.64 UR6, c[0x0][0x358] ;  /* 0x00006b00ff0677ac */ /* 0x000e620008000a00 */
[----:B------:R-:W-:Y:S01]  /*0040*/  BSSY.RECONVERGENT B0, `(.L_x_0) ;  /* 0x0000010000007945 */ /* 0x000fe20003800200 */
[----:B------:R-:W-:-:S05]  /*0050*/  IMAD.MOV.U32 R3, RZ, RZ, -0x800000 ;  /* 0xff800000ff037424 */ /* 0x000fca00078e00ff */
[----:B------:R-:W2:Y:S01]  /*0060*/  S2UR UR8, SR_CTAID.X ;  /* 0x00000000000879c3 */ /* 0x000ea20000002500 */
[----:B0-----:R-:W-:-:S13]  /*0070*/  ISETP.GE.AND P0, PT, R2, R11, PT ;  /* 0x0000000b0200720c */ /* 0x001fda0003f06270 */
[----:B-12---:R-:W-:Y:S05]  /*0080*/  @P0 BRA `(.L_x_1) ;  /* 0x00000000002c0947 */ /* 0x006fea0003800000 */
[----:B------:R-:W0:Y:S01]  /*0090*/  LDC R9, c[0x0][0x360] ;  /* 0x0000d800ff097b82 */ /* 0x000e220000000800 */
[----:B------:R-:W-:Y:S02]  /*00a0*/  IMAD.MOV.U32 R3, RZ, RZ, -0x800000 ;  /* 0xff800000ff037424 */ /* 0x000fe400078e00ff */
[----:B------:R-:W-:-:S05]  /*00b0*/  IMAD.MOV.U32 R0, RZ, RZ, R2 ;  /* 0x000000ffff007224 */ /* 0x000fca00078e0002 */
[----:B------:R-:W1:Y:S02]  /*00c0*/  LDC.64 R6, c[0x0][0x388] ;  /* 0x0000e200ff067b82 */ /* 0x000e640000000a00 */
.L_x_2:
[----:B------:R-:W-:-:S04]  /*00d0*/  IMAD R5, R11, UR8, R0 ;  /* 0x000000080b057c24 */ /* 0x000fc8000f8e0200 */
[----:B-1----:R-:W-:-:S06]  /*00e0*/  IMAD.WIDE R4, R5, 0x4, R6 ;  /* 0x0000000405047825 */ /* 0x002fcc00078e0206 */
[----:B------:R-:W2:Y:S01]  /*00f0*/  LDG.E R4, desc[UR6][R4.64] ;  /* 0x0000000604047981 */ /* 0x000ea2000c1e1900 */
[----:B0-----:R-:W-:-:S05]  /*0100*/  IMAD.IADD R0, R9, 0x1, R0 ;  /* 0x0000000109007824 */ /* 0x001fca00078e0200 */
[----:B------:R-:W-:Y:S02]  /*0110*/  ISETP.GE.AND P0, PT, R0, R11, PT ;  /* 0x0000000b0000720c */ /* 0x000fe40003f06270 */
[----:B--2---:R-:W-:-:S11]  /*0120*/  FMNMX R3, R4, R3, !PT ;  /* 0x0000000304037209 */ /* 0x004fd60007800000 */
[----:B------:R-:W-:Y:S05]  /*0130*/  @!P0 BRA `(.L_x_2) ;  /* 0xfffffffc00e48947 */ /* 0x000fea000383ffff */
.L_x_1:
[----:B------:R-:W-:Y:S05]  /*0140*/  BSYNC.RECONVERGENT B0 ;  /* 0x0000000000007941 */ /* 0x000fea0003800200 */
.L_x_0:
[----:B------:R-:W0:Y:S01]  /*0150*/  S2UR UR5, SR_CgaCtaId ;  /* 0x00000000000579c3 */ /* 0x000e220000008800 */
[----:B------:R-:W-:Y:S01]  /*0160*/  UMOV UR4, 0x400 ;  /* 0x0000040000047882 */ /* 0x000fe20000000000 */
[----:B------:R-:W1:Y:S02]  /*0170*/  LDCU UR9, c[0x0][0x360] ;  /* 0x00006c00ff0977ac */ /* 0x000e640008000800 */
[----:B-1----:R-:W-:Y:S02]  /*0180*/  UISETP.GE.U32.AND UP0, UPT, UR9, 0x2, UPT ;  /* 0x000000020900788c */ /* 0x002fe4000bf06070 */
[----:B0-----:R-:W-:-:S06]  /*0190*/  ULEA UR4, UR5, UR4, 0x18 ;  /* 0x0000000405047291 */ /* 0x001fcc000f8ec0ff */
[----:B------:R-:W-:-:S05]  /*01a0*/  LEA R0, R2, UR4, 0x2 ;  /* 0x0000000402007c11 */ /* 0x000fca000f8e10ff */
[----:B------:R0:W-:Y:S01]  /*01b0*/  STS [R0], R3 ;  /* 0x0000000300007388 */ /* 0x0001e20000000800 */
[----:B------:R-:W-:Y:S06]  /*01c0*/  BAR.SYNC.DEFER_BLOCKING 0x0 ;  /* 0x0000000000007b1d */ /* 0x000fec0000010000 */
[----:B------:R-:W-:Y:S05]  /*01d0*/  BRA.U !UP0, `(.L_x_3) ;  /* 0x0000000108307547 */ /* 0x000fea000b800000 */
[----:B0-----:R-:W-:-:S07]  /*01e0*/  IMAD.U32 R3, RZ, RZ, UR9 ;  /* 0x00000009ff037e24 */ /* 0x001fce000f8e00ff */
.L_x_4:
[----:B------:R-:W-:-:S04]  /*01f0*/  SHF.R.U32.HI R9, RZ, 0x1, R3 ;  /* 0x00000001ff097819 */ /* 0x000fc80000011603 */
[----:B------:R-:W-:-:S13]  /*0200*/  ISETP.GE.U32.AND P0, PT, R2, R9, PT ;  /* 0x000000090200720c */ /* 0x000fda0003f06070 */
[----:B------:R-:W-:Y:S01]  /*0210*/  @!P0 IMAD R5, R9, 0x4, R0 ;  /* 0x0000000409058824 */ /* 0x000fe200078e0200 */
[----:B------:R-:W-:Y:S05]  /*0220*/  @!P0 LDS R4, [R0] ;  /* 0x0000000000048984 */ /* 0x000fea0000000800 */
[----:B------:R-:W0:Y:S02]  /*0230*/  @!P0 LDS R5, [R5] ;  /* 0x0000000005058984 */ /* 0x000e240000000800 */
[----:B0-----:R-:W-:-:S05]  /*0240*/  @!P0 FMNMX R7, R4, R5, !PT ;  /* 0x0000000504078209 */ /* 0x001fca0007800000 */
[----:B------:R1:W-:Y:S01]  /*0250*/  @!P0 STS [R0], R7 ;  /* 0x0000000700008388 */ /* 0x0003e20000000800 */
[----:B------:R-:W-:Y:S01]  /*0260*/  BAR.SYNC.DEFER_BLOCKING 0x0 ;  /* 0x0000000000007b1d */ /* 0x000fe20000010000 */
[----:B------:R-:W-:Y:S02]  /*0270*/  ISETP.GT.U32.AND P0, PT, R3, 0x3, PT ;  /* 0x000000030300780c */ /* 0x000fe40003f04070 */
[----:B------:R-:W-:-:S11]  /*0280*/  MOV R3, R9 ;  /* 0x0000000900037202 */ /* 0x000fd60000000f00 */
[----:B-1----:R-:W-:Y:S05]  /*0290*/  @P0 BRA `(.L_x_4) ;  /* 0xfffffffc00d40947 */ /* 0x002fea000383ffff */
.L_x_3:
[----:B------:R-:W1:Y:S01]  /*02a0*/  LDC R19, c[0x0][0x394] ;  /* 0x0000e500ff137b82 */ /* 0x000e620000000800 */
[----:B------:R-:W-:Y:S01]  /*02b0*/  UMOV UR4, 0x400 ;  /* 0x0000040000047882 */ /* 0x000fe20000000000 */
[----:B------:R-:W-:Y:S01]  /*02c0*/  BSSY.RECONVERGENT B0, `(.L_x_5) ;  /* 0x0000020000007945 */ /* 0x000fe20003800200 */
[----:B------:R-:W-:-:S05]  /*02d0*/  IMAD.MOV.U32 R11, RZ, RZ, RZ ;  /* 0x000000ffff0b7224 */ /* 0x000fca00078e00ff */
[----:B------:R-:W2:Y:S01]  /*02e0*/  S2UR UR5, SR_CgaCtaId ;  /* 0x00000000000579c3 */ /* 0x000ea20000008800 */
[----:B-1----:R-:W-:Y:S01]  /*02f0*/  ISETP.GE.AND P0, PT, R2, R19, PT ;  /* 0x000000130200720c */ /* 0x002fe20003f06270 */
[----:B--2---:R-:W-:-:S09]  /*0300*/  ULEA UR4, UR5, UR4, 0x18 ;  /* 0x0000000405047291 */ /* 0x004fd2000f8ec0ff */
[----:B0-----:R-:W0:Y:S01]  /*0310*/  LDS R3, [UR4] ;  /* 0x00000004ff037984 */ /* 0x001e220008000800 */
[----:B------:R-:W-:Y:S06]  /*0320*/  BAR.SYNC.DEFER_BLOCKING 0x0 ;  /* 0x0000000000007b1d */ /* 0x000fec0000010000 */
[----:B------:R-:W-:Y:S05]  /*0330*/  @P0 BRA `(.L_x_6) ;  /* 0x0000000000600947 */ /* 0x000fea0003800000 */
[----:B------:R-:W1:Y:S01]  /*0340*/  LDC.64 R4, c[0x0][0x380] ;  /* 0x0000e000ff047b82 */ /* 0x000e620000000a00 */
[----:B------:R-:W-:Y:S02]  /*0350*/  IMAD.MOV.U32 R11, RZ, RZ, RZ ;  /* 0x000000ffff0b7224 */ /* 0x000fe400078e00ff */
[----:B------:R-:W-:-:S05]  /*0360*/  IMAD.MOV.U32 R10, RZ, RZ, R2 ;  /* 0x000000ffff0a7224 */ /* 0x000fca00078e0002 */
[----:B------:R-:W2:Y:S02]  /*0370*/  LDC.64 R6, c[0x0][0x388] ;  /* 0x0000e200ff067b82 */ /* 0x000ea40000000a00 */
.L_x_7:
[----:B------:R-:W-:-:S04]  /*0380*/  IMAD R13, R19, UR8, R10 ;  /* 0x00000008130d7c24 */ /* 0x000fc8000f8e020a */
[----:B--23--:R-:W-:-:S06]  /*0390*/  IMAD.WIDE R8, R13, 0x4, R6 ;  /* 0x000000040d087825 */ /* 0x00cfcc00078e0206 */
[----:B------:R-:W0:Y:S01]  /*03a0*/  LDG.E R8, desc[UR6][R8.64] ;  /* 0x0000000608087981 */ /* 0x000e22000c1e1900 */
[----:B------:R-:W-:Y:S02]  /*03b0*/  IMAD.MOV.U32 R15, RZ, RZ, 0x3bbb989d ;  /* 0x3bbb989dff0f7424 */ /* 0x000fe400078e00ff */
[----:B------:R-:W-:Y:S02]  /*03c0*/  IMAD.MOV.U32 R17, RZ, RZ, 0x437c0000 ;  /* 0x437c0000ff117424 */ /* 0x000fe400078e00ff */
[----:B------:R-:W-:-:S05]  /*03d0*/  VIADD R10, R10, UR9 ;  /* 0x000000090a0a7c36 */ /* 0x000fca0008000000 */
[----:B------:R-:W-:Y:S01]  /*03e0*/  ISETP.GE.AND P0, PT, R10, R19, PT ;  /* 0x000000130a00720c */ /* 0x000fe20003f06270 */
[----:B0-----:R-:W-:Y:S01]  /*03f0*/  FADD R12, -R3, R8 ;  /* 0x00000008030c7221 */ /* 0x001fe20000000100 */
[----:B-1----:R-:W-:-:S04]  /*0400*/  IMAD.WIDE R8, R13, 0x4, R4 ;  /* 0x000000040d087825 */ /* 0x002fc800078e0204 */
[----:B------:R-:W-:-:S04]  /*0410*/  FFMA.SAT R14, R12, R15, 0.5 ;  /* 0x3f0000000c0e7423 */ /* 0x000fc8000000200f */
[----:B------:R-:W-:-:S04]  /*0420*/  FFMA.RM R14, R14, R17, 12582913 ;  /* 0x4b4000010e0e7423 */ /* 0x000fc80000004011 */
[C---:B------:R-:W-:Y:S01]  /*0430*/  FADD R15, R14.reuse, -12583039 ;  /* 0xcb40007f0e0f7421 */ /* 0x040fe20000000000 */
[----:B------:R-:W-:-:S03]  /*0440*/  SHF.L.U32 R14, R14, 0x17, RZ ;  /* 0x000000170e0e7819 */ /* 0x000fc600000006ff */
[----:B------:R-:W-:-:S04]  /*0450*/  FFMA R15, R12, 1.4426950216293334961, -R15 ;  /* 0x3fb8aa3b0c0f7823 */ /* 0x000fc8000000080f */
[----:B------:R-:W-:-:S06]  /*0460*/  FFMA R15, R12, 1.925963033500011079e-08, R15 ;  /* 0x32a570600c0f7823 */ /* 0x000fcc000000000f */
[----:B------:R-:W0:Y:S02]  /*0470*/  MUFU.EX2 R15, R15 ;  /* 0x0000000f000f7308 */ /* 0x000e240000000800 */
[----:B0-----:R-:W-:-:S04]  /*0480*/  FMUL R14, R14, R15 ;  /* 0x0000000f0e0e7220 */ /* 0x001fc80000400000 */
[----:B------:R-:W-:Y:S01]  /*0490*/  FADD R11, R14, R11 ;  /* 0x0000000b0e0b7221 */ /* 0x000fe20000000000 */
[----:B------:R3:W-:Y:S01]  /*04a0*/  STG.E desc[UR6][R8.64], R14 ;  /* 0x0000000e08007986 */ /* 0x0007e2000c101906 */
[----:B------:R-:W-:Y:S05]  /*04b0*/  @!P0 BRA `(.L_x_7) ;  /* 0xfffffffc00b08947 */ /* 0x000fea000383ffff */
.L_x_6:
[----:B------:R-:W-:Y:S05]  /*04c0*/  BSYNC.RECONVERGENT B0 ;  /* 0x0000000000007941 */ /* 0x000fea0003800200 */
.L_x_5:
[----:B------:R1:W-:Y:S01]  /*04d0*/  STS [R0], R11 ;  /* 0x0000000b00007388 */ /* 0x0003e20000000800 */
[----:B------:R-:W-:Y:S01]  /*04e0*/  UISETP.GE.U32.AND UP0, UPT, UR9, 0x2, UPT ;  /* 0x000000020900788c */ /* 0x000fe2000bf06070 */
[----:B------:R-:W-:Y:S08]  /*04f0*/  BAR.SYNC.DEFER_BLOCKING 0x0 ;  /* 0x0000000000007b1d */ /* 0x000ff00000010000 */
[----:B-1----:R-:W-:Y:S05]  /*0500*/  BRA.U !UP0, `(.L_x_8) ;  /* 0x0000000108307547 */ /* 0x002fea000b800000 */
[----:B0-----:R-:W-:-:S07]  /*0510*/  IMAD.U32 R3, RZ, RZ, UR9 ;  /* 0x00000009ff037e24 */ /* 0x001fce000f8e00ff */
.L_x_9:
[----:B------:R-:W-:-:S04]  /*0520*/  SHF.R.U32.HI R7, RZ, 0x1, R3 ;  /* 0x00000001ff077819 */ /* 0x000fc80000011603 */
[----:B------:R-:W-:-:S13]  /*0530*/  ISETP.GE.U32.AND P0, PT, R2, R7, PT ;  /* 0x000000070200720c */ /* 0x000fda0003f06070 */
[----:B------:R-:W-:Y:S01]  /*0540*/  @!P0 IMAD R4, R7, 0x4, R0 ;  /* 0x0000000407048824 */ /* 0x000fe200078e0200 */
[----:B------:R-:W-:Y:S05]  /*0550*/  @!P0 LDS R5, [R0] ;  /* 0x0000000000058984 */ /* 0x000fea0000000800 */
[----:B------:R-:W0:Y:S02]  /*0560*/  @!P0 LDS R4, [R4] ;  /* 0x0000000004048984 */ /* 0x000e240000000800 */
[----:B0-----:R-:W-:-:S05]  /*0570*/  @!P0 FADD R5, R4, R5 ;  /* 0x0000000504058221 */ /* 0x001fca0000000000 */
[----:B------:R1:W-:Y:S01]  /*0580*/  @!P0 STS [R0], R5 ;  /* 0x0000000500008388 */ /* 0x0003e20000000800 */
[----:B------:R-:W-:Y:S01]  /*0590*/  BAR.SYNC.DEFER_BLOCKING 0x0 ;  /* 0x0000000000007b1d */ /* 0x000fe20000010000 */
[----:B------:R-:W-:Y:S01]  /*05a0*/  ISETP.GT.U32.AND P0, PT, R3, 0x3, PT ;  /* 0x000000030300780c */ /* 0x000fe20003f04070 */
[----:B------:R-:W-:-:S12]  /*05b0*/  IMAD.MOV.U32 R3, RZ, RZ, R7 ;  /* 0x000000ffff037224 */ /* 0x000fd800078e0007 */
[----:B-1----:R-:W-:Y:S05]  /*05c0*/  @P0 BRA `(.L_x_9) ;  /* 0xfffffffc00d40947 */ /* 0x002fea000383ffff */
.L_x_8:
[----:B------:R-:W1:Y:S01]  /*05d0*/  S2UR UR5, SR_CgaCtaId ;  /* 0x00000000000579c3 */ /* 0x000e620000008800 */
[----:B------:R-:W-:-:S07]  /*05e0*/  UMOV UR4, 0x400 ;  /* 0x0000040000047882 */ /* 0x000fce0000000000 */
[----:B---3--:R-:W2:Y:S08]  /*05f0*/  LDC R9, c[0x0][0x394] ;  /* 0x0000e500ff097b82 */ /* 0x008eb00000000800 */
[----:B------:R-:W3:Y:S01]  /*0600*/  LDC.64 R4, c[0x0][0x380] ;  /* 0x0000e000ff047b82 */ /* 0x000ee20000000a00 */
[----:B-1----:R-:W-:Y:S01]  /*0610*/  ULEA UR4, UR5, UR4, 0x18 ;  /* 0x0000000405047291 */ /* 0x002fe2000f8ec0ff */
[----:B------:R-:W1:Y:S08]  /*0620*/  LDCU UR5, c[0x0][0x394] ;  /* 0x00007280ff0577ac */ /* 0x000e700008000800 */
[----:B0-----:R-:W0:Y:S02]  /*0630*/  LDS R3, [UR4] ;  /* 0x00000004ff037984 */ /* 0x001e240008000800 */
[----:B------:R-:W4:Y:S01]  /*0640*/  LDCU UR4, c[0x0][0x394] ;  /* 0x00007280ff0477ac */ /* 0x000f220008000800 */
[----:B------:R-:W-:Y:S01]  /*0650*/  BAR.SYNC.DEFER_BLOCKING 0x0 ;  /* 0x0000000000007b1d */ /* 0x000fe20000010000 */
[----:B----4-:R-:W-:-:S13]  /*0660*/  ISETP.GE.AND P0, PT, R2, UR4, PT ;  /* 0x0000000402007c0c */ /* 0x010fda000bf06270 */
[----:B-123--:R-:W-:Y:S05]  /*0670*/  @P0 EXIT ;  /* 0x000000000000094d */ /* 0x00efea0003800000 */
.L_x_12:
[----:B------:R-:W-:-:S04]  /*0680*/  IMAD R7, R9, UR8, R2 ;  /* 0x0000000809077c24 */ /* 0x000fc8000f8e0202 */
[----:B------:R-:W-:-:S05]  /*0690*/  IMAD.WIDE R6, R7, 0x4, R4 ;  /* 0x0000000407067825 */ /* 0x000fca00078e0204 */
[----:B------:R-:W2:Y:S01]  /*06a0*/  LDG.E R0, desc[UR6][R6.64] ;  /* 0x0000000606007981 */ /* 0x000ea2000c1e1900 */
[----:B0-----:R-:W0:Y:S01]  /*06b0*/  MUFU.RCP R8, R3 ;  /* 0x0000000300087308 */ /* 0x001e220000001000 */
[----:B------:R-:W-:Y:S01]  /*06c0*/  BSSY.RECONVERGENT B0, `(.L_x_10) ;  /* 0x000000b000007945 */ /* 0x000fe20003800200 */
[----:B0-----:R-:W-:-:S04]  /*06d0*/  FFMA R11, -R3, R8, 1 ;  /* 0x3f800000030b7423 */ /* 0x001fc80000000108 */
[----:B------:R-:W-:Y:S02]  /*06e0*/  FFMA R11, R8, R11, R8 ;  /* 0x0000000b080b7223 */ /* 0x000fe40000000008 */
[----:B--2---:R-:W0:Y:S02]  /*06f0*/  FCHK P0, R0, R3 ;  /* 0x0000000300007302 */ /* 0x004e240000000000 */
[----:B------:R-:W-:-:S04]  /*0700*/  FFMA R8, R0, R11, RZ ;  /* 0x0000000b00087223 */ /* 0x000fc800000000ff */
[----:B------:R-:W-:-:S04]  /*0710*/  FFMA R10, -R3, R8, R0 ;  /* 0x00000008030a7223 */ /* 0x000fc80000000100 */
[----:B------:R-:W-:Y:S01]  /*0720*/  FFMA R11, R11, R10, R8 ;  /* 0x0000000a0b0b7223 */ /* 0x000fe20000000008 */
[----:B0-----:R-:W-:Y:S06]  /*0730*/  @!P0 BRA `(.L_x_11) ;  /* 0x00000000000c8947 */ /* 0x001fec0003800000 */
[----:B------:R-:W-:-:S07]  /*0740*/  MOV R8, 0x760 ;  /* 0x0000076000087802 */ /* 0x000fce0000000f00 */
[----:B------:R-:W-:Y:S05]  /*0750*/  CALL.REL.NOINC `($__internal_0_$__cuda_sm3x_div_rn_noftz_f32_slowpath) ;  /* 0x00000000001c7944 */ /* 0x000fea0003c00000 */
[----:B------:R-:W-:-:S07]  /*0760*/  IMAD.MOV.U32 R11, RZ, RZ, R0 ;  /* 0x000000ffff0b7224 */ /* 0x000fce00078e0000 */
.L_x_11:
[----:B------:R-:W-:Y:S05]  /*0770*/  BSYNC.RECONVERGENT B0 ;  /* 0x0000000000007941 */ /* 0x000fea0003800200 */
.L_x_10:
[----:B------:R1:W-:Y:S01]  /*0780*/  STG.E desc[UR6][R6.64], R11 ;  /* 0x0000000b06007986 */ /* 0x0003e2000c101906 */
[----:B------:R-:W-:-:S04]  /*0790*/  IADD3 R2, PT, PT, R2, UR9, RZ ;  /* 0x0000000902027c10 */ /* 0x000fc8000fffe0ff */
[----:B------:R-:W-:-:S13]  /*07a0*/  ISETP.GE.AND P0, PT, R2, UR5, PT ;  /* 0x0000000502007c0c */ /* 0x000fda000bf06270 */
[----:B-1----:R-:W-:Y:S05]  /*07b0*/  @!P0 BRA `(.L_x_12) ;  /* 0xfffffffc00b08947 */ /* 0x002fea000383ffff */
[----:B------:R-:W-:Y:S05]  /*07c0*/  EXIT ;  /* 0x000000000000794d */ /* 0x000fea0003800000 */
        .weak           $__internal_0_$__cuda_sm3x_div_rn_noftz_f32_slowpath
        .type           $__internal_0_$__cuda_sm3x_div_rn_noftz_f32_slowpath,@function
        .size           $__internal_0_$__cuda_sm3x_div_rn_noftz_f32_slowpath,(.L_x_25 - $__internal_0_$__cuda_sm3x_div_rn_noftz_f32_slowpath)
$__internal_0_$__cuda_sm3x_div_rn_noftz_f32_slowpath:
[--C-:B------:R-:W-:Y:S01]  /*07d0*/  SHF.R.U32.HI R11, RZ, 0x17, R3.reuse ;  /* 0x00000017ff0b7819 */ /* 0x100fe20000011603 */
[----:B------:R-:W-:Y:S01]  /*07e0*/  BSSY.RECONVERGENT B1, `(.L_x_13) ;  /* 0x0000064000017945 */ /* 0x000fe20003800200 */
[--C-:B------:R-:W-:Y:S01]  /*07f0*/  SHF.R.U32.HI R10, RZ, 0x17, R0.reuse ;  /* 0x00000017ff0a7819 */ /* 0x100fe20000011600 */
[----:B------:R-:W-:Y:S01]  /*0800*/  IMAD.MOV.U32 R12, RZ, RZ, R0 ;  /* 0x000000ffff0c7224 */ /* 0x000fe200078e0000 */
[----:B------:R-:W-:Y:S01]  /*0810*/  LOP3.LUT R11, R11, 0xff, RZ, 0xc0, !PT ;  /* 0x000000ff0b0b7812 */ /* 0x000fe200078ec0ff */
[----:B------:R-:W-:Y:S01]  /*0820*/  IMAD.MOV.U32 R13, RZ, RZ, R3 ;  /* 0x000000ffff0d7224 */ /* 0x000fe200078e0003 */
[----:B------:R-:W-:-:S03]  /*0830*/  LOP3.LUT R16, R10, 0xff, RZ, 0xc0, !PT ;  /* 0x000000ff0a107812 */ /* 0x000fc600078ec0ff */
[----:B------:R-:W-:Y:S02]  /*0840*/  VIADD R14, R11, 0xffffffff ;  /* 0xffffffff0b0e7836 */ /* 0x000fe40000000000 */
[----:B------:R-:W-:-:S03]  /*0850*/  VIADD R15, R16, 0xffffffff ;  /* 0xffffffff100f7836 */ /* 0x000fc60000000000 */
[----:B------:R-:W-:-:S04]  /*0860*/  ISETP.GT.U32.AND P0, PT, R14, 0xfd, PT ;  /* 0x000000fd0e00780c */ /* 0x000fc80003f04070 */
[----:B------:R-:W-:-:S13]  /*0870*/  ISETP.GT.U32.OR P0, PT, R15, 0xfd, P0 ;  /* 0x000000fd0f00780c */ /* 0x000fda0000704470 */
[----:B------:R-:W-:Y:S01]  /*0880*/  @!P0 IMAD.MOV.U32 R10, RZ, RZ, RZ ;  /* 0x000000ffff0a8224 */ /* 0x000fe200078e00ff */
[----:B------:R-:W-:Y:S06]  /*0890*/  @!P0 BRA `(.L_x_14) ;  /* 0x00000000005c8947 */ /* 0x000fec0003800000 */
[----:B------:R-:W-:Y:S02]  /*08a0*/  FSETP.GTU.FTZ.AND P1, PT, |R3|, +INF , PT ;  /* 0x7f8000000300780b */ /* 0x000fe40003f3c200 */
[----:B------:R-:W-:-:S04]  /*08b0*/  FSETP.GTU.FTZ.AND P0, PT, |R0|, +INF , PT ;  /* 0x7f8000000000780b */ /* 0x000fc80003f1c200 */
[----:B------:R-:W-:-:S13]  /*08c0*/  PLOP3.LUT P0, PT, P0, P1, PT, 0xf8, 0x8f ;  /* 0x00000000008f781c */ /* 0x000fda0000703f70 */
[----:B------:R-:W-:Y:S05]  /*08d0*/  @P0 BRA `(.L_x_15) ;  /* 0x00000004004c0947 */ /* 0x000fea0003800000 */
[----:B------:R-:W-:-:S13]  /*08e0*/  LOP3.LUT P0, RZ, R13, 0x7fffffff, R12, 0xc8, !PT ;  /* 0x7fffffff0dff7812 */ /* 0x000fda000780c80c */
[----:B------:R-:W-:Y:S05]  /*08f0*/  @!P0 BRA `(.L_x_16) ;  /* 0x00000004003c8947 */ /* 0x000fea0003800000 */
[C---:B------:R-:W-:Y:S02]  /*0900*/  FSETP.NEU.FTZ.AND P2, PT, |R0|.reuse, +INF , PT ;  /* 0x7f8000000000780b */ /* 0x040fe40003f5d200 */
[----:B------:R-:W-:Y:S02]  /*0910*/  FSETP.NEU.FTZ.AND P1, PT, |R3|, +INF , PT ;  /* 0x7f8000000300780b */ /* 0x000fe40003f3d200 */
[----:B------:R-:W-:-:S11]  /*0920*/  FSETP.NEU.FTZ.AND P0, PT, |R0|, +INF , PT ;  /* 0x7f8000000000780b */ /* 0x000fd60003f1d200 */
[----:B------:R-:W-:Y:S05]  /*0930*/  @!P1 BRA !P2, `(.L_x_16) ;  /* 0x00000004002c9947 */ /* 0x000fea0005000000 */
[----:B------:R-:W-:-:S04]  /*0940*/  LOP3.LUT P2, RZ, R12, 0x7fffffff, RZ, 0xc0, !PT ;  /* 0x7fffffff0cff7812 */ /* 0x000fc8000784c0ff */
[----:B------:R-:W-:-:S13]  /*0950*/  PLOP3.LUT P1, PT, P1, P2, PT, 0x2f, 0xf2 ;  /* 0x0000000000f2781c */ /* 0x000fda0000f24577 */
[----:B------:R-:W-:Y:S05]  /*0960*/  @P1 BRA `(.L_x_17) ;  /* 0x0000000400181947 */ /* 0x000fea0003800000 */
[----:B------:R-:W-:-:S04]  /*0970*/  LOP3.LUT P1, RZ, R13, 0x7fffffff, RZ, 0xc0, !PT ;  /* 0x7fffffff0dff7812 */ /* 0x000fc8000782c0ff */
[----:B------:R-:W-:-:S13]  /*0980*/  PLOP3.LUT P0, PT, P0, P1, PT, 0x2f, 0xf2 ;  /* 0x0000000000f2781c */ /* 0x000fda0000702577 */
[----:B------:R-:W-:Y:S05]  /*0990*/  @P0 BRA `(.L_x_18) ;  /* 0x0000000400000947 */ /* 0x000fea0003800000 */
[----:B------:R-:W-:Y:S02]  /*09a0*/  ISETP.GE.AND P0, PT, R15, RZ, PT ;  /* 0x000000ff0f00720c */ /* 0x000fe40003f06270 */
[----:B------:R-:W-:-:S11]  /*09b0*/  ISETP.GE.AND P1, PT, R14, RZ, PT ;  /* 0x000000ff0e00720c */ /* 0x000fd60003f26270 */
[----:B------:R-:W-:Y:S01]  /*09c0*/  @P0 MOV R10, RZ ;  /* 0x000000ff000a0202 */ /* 0x000fe20000000f00 */
[----:B------:R-:W-:Y:S02]  /*09d0*/  @!P0 IMAD.MOV.U32 R10, RZ, RZ, -0x40 ;  /* 0xffffffc0ff0a8424 */ /* 0x000fe400078e00ff */
[----:B------:R-:W-:Y:S01]  /*09e0*/  @!P0 FFMA R12, R0, 1.84467440737095516160e+19, RZ ;  /* 0x5f800000000c8823 */ /* 0x000fe200000000ff */
[----:B------:R-:W-:Y:S01]  /*09f0*/  @!P1 FFMA R13, R3, 1.84467440737095516160e+19, RZ ;  /* 0x5f800000030d9823 */ /* 0x000fe200000000ff */
[----:B------:R-:W-:-:S07]  /*0a00*/  @!P1 VIADD R10, R10, 0x40 ;  /* 0x000000400a0a9836 */ /* 0x000fce0000000000 */
.L_x_14:
[----:B------:R-:W-:Y:S01]  /*0a10*/  LEA R0, R11, 0xc0800000, 0x17 ;  /* 0xc08000000b007811 */ /* 0x000fe200078eb8ff */
[----:B------:R-:W-:Y:S04]  /*0a20*/  BSSY.RECONVERGENT B2, `(.L_x_19) ;  /* 0x0000036000027945 */ /* 0x000fe80003800200 */
[----:B------:R-:W-:Y:S02]  /*0a30*/  IMAD.IADD R14, R13, 0x1, -R0 ;  /* 0x000000010d0e7824 */ /* 0x000fe400078e0a00 */
[----:B------:R-:W-:Y:S02]  /*0a40*/  VIADD R13, R16, 0xffffff81 ;  /* 0xffffff81100d7836 */ /* 0x000fe40000000000 */
[----:B------:R-:W0:Y:S01]  /*0a50*/  MUFU.RCP R15, R14 ;  /* 0x0000000e000f7308 */ /* 0x000e220000001000 */
[----:B------:R-:W-:Y:S01]  /*0a60*/  FADD.FTZ R17, -R14, -RZ ;  /* 0x800000ff0e117221 */ /* 0x000fe20000010100 */
[C---:B------:R-:W-:Y:S01]  /*0a70*/  IMAD R0, R13.reuse, -0x800000, R12 ;  /* 0xff8000000d007824 */ /* 0x040fe200078e020c */
[----:B------:R-:W-:-:S04]  /*0a80*/  IADD3 R13, PT, PT, R13, 0x7f, -R11 ;  /* 0x0000007f0d0d7810 */ /* 0x000fc80007ffe80b */
[----:B------:R-:W-:Y:S01]  /*0a90*/  IADD3 R13, PT, PT, R13, R10, RZ ;  /* 0x0000000a0d0d7210 */ /* 0x000fe20007ffe0ff */
[----:B0-----:R-:W-:-:S04]  /*0aa0*/  FFMA R16, R15, R17, 1 ;  /* 0x3f8000000f107423 */ /* 0x001fc80000000011 */
[----:B------:R-:W-:-:S04]  /*0ab0*/  FFMA R19, R15, R16, R15 ;  /* 0x000000100f137223 */ /* 0x000fc8000000000f */
[----:B------:R-:W-:-:S04]  /*0ac0*/  FFMA R12, R0, R19, RZ ;  /* 0x00000013000c7223 */ /* 0x000fc800000000ff */
[----:B------:R-:W-:-:S04]  /*0ad0*/  FFMA R15, R17, R12, R0 ;  /* 0x0000000c110f7223 */ /* 0x000fc80000000000 */
[----:B------:R-:W-:-:S04]  /*0ae0*/  FFMA R16, R19, R15, R12 ;  /* 0x0000000f13107223 */ /* 0x000fc8000000000c */
[----:B------:R-:W-:-:S04]  /*0af0*/  FFMA R17, R17, R16, R0 ;  /* 0x0000001011117223 */ /* 0x000fc80000000000 */
[----:B------:R-:W-:-:S05]  /*0b00*/  FFMA R0, R19, R17, R16 ;  /* 0x0000001113007223 */ /* 0x000fca0000000010 */
[----:B------:R-:W-:-:S04]  /*0b10*/  SHF.R.U32.HI R11, RZ, 0x17, R0 ;  /* 0x00000017ff0b7819 */ /* 0x000fc80000011600 */
[----:B------:R-:W-:-:S05]  /*0b20*/  LOP3.LUT R11, R11, 0xff, RZ, 0xc0, !PT ;  /* 0x000000ff0b0b7812 */ /* 0x000fca00078ec0ff */
[----:B------:R-:W-:-:S04]  /*0b30*/  IMAD.IADD R14, R11, 0x1, R13 ;  /* 0x000000010b0e7824 */ /* 0x000fc800078e020d */
[----:B------:R-:W-:-:S05]  /*0b40*/  VIADD R10, R14, 0xffffffff ;  /* 0xffffffff0e0a7836 */ /* 0x000fca0000000000 */
[----:B------:R-:W-:-:S13]  /*0b50*/  ISETP.GE.U32.AND P0, PT, R10, 0xfe, PT ;  /* 0x000000fe0a00780c */ /* 0x000fda0003f06070 */
[----:B------:R-:W-:Y:S05]  /*0b60*/  @!P0 BRA `(.L_x_20) ;  /* 0x0000000000808947 */ /* 0x000fea0003800000 */
[----:B------:R-:W-:-:S13]  /*0b70*/  ISETP.GT.AND P0, PT, R14, 0xfe, PT ;  /* 0x000000fe0e00780c */ /* 0x000fda0003f04270 */
[----:B------:R-:W-:Y:S05]  /*0b80*/  @P0 BRA `(.L_x_21) ;  /* 0x00000000006c0947 */ /* 0x000fea0003800000 */
[----:B------:R-:W-:-:S13]  /*0b90*/  ISETP.GE.AND P0, PT, R14, 0x1, PT ;  /* 0x000000010e00780c */ /* 0x000fda0003f06270 */
[----:B------:R-:W-:Y:S05]  /*0ba0*/  @P0 BRA `(.L_x_22) ;  /* 0x0000000000740947 */ /* 0x000fea0003800000 */
[----:B------:R-:W-:Y:S02]  /*0bb0*/  ISETP.GE.AND P0, PT, R14, -0x18, PT ;  /* 0xffffffe80e00780c */ /* 0x000fe40003f06270 */
[----:B------:R-:W-:-:S11]  /*0bc0*/  LOP3.LUT R0, R0, 0x80000000, RZ, 0xc0, !PT ;  /* 0x8000000000007812 */ /* 0x000fd600078ec0ff */
[----:B------:R-:W-:Y:S05]  /*0bd0*/  @!P0 BRA `(.L_x_22) ;  /* 0x0000000000688947 */ /* 0x000fea0003800000 */
[CCC-:B------:R-:W-:Y:S01]  /*0be0*/  FFMA.RZ R10, R19.reuse, R17.reuse, R16.reuse ;  /* 0x00000011130a7223 */ /* 0x1c0fe2000000c010 */
[C---:B------:R-:W-:Y:S02]  /*0bf0*/  VIADD R13, R14.reuse, 0x20 ;  /* 0x000000200e0d7836 */ /* 0x040fe40000000000 */
[CCC-:B------:R-:W-:Y:S01]  /*0c00*/  FFMA.RM R11, R19.reuse, R17.reuse, R16.reuse ;  /* 0x00000011130b7223 */ /* 0x1c0fe20000004010 */
[----:B------:R-:W-:Y:S02]  /*0c10*/  ISETP.NE.AND P2, PT, R14, RZ, PT ;  /* 0x000000ff0e00720c */ /* 0x000fe40003f45270 */
[----:B------:R-:W-:Y:S01]  /*0c20*/  LOP3.LUT R12, R10, 0x7fffff, RZ, 0xc0, !PT ;  /* 0x007fffff0a0c7812 */ /* 0x000fe200078ec0ff */
[----:B------:R-:W-:Y:S01]  /*0c30*/  FFMA.RP R10, R19, R17, R16 ;  /* 0x00000011130a7223 */ /* 0x000fe20000008010 */
[----:B------:R-:W-:Y:S01]  /*0c40*/  ISETP.NE.AND P1, PT, R14, RZ, PT ;  /* 0x000000ff0e00720c */ /* 0x000fe20003f25270 */
[----:B------:R-:W-:Y:S01]  /*0c50*/  IMAD.MOV R14, RZ, RZ, -R14 ;  /* 0x000000ffff0e7224 */ /* 0x000fe200078e0a0e */
[----:B------:R-:W-:-:S02]  /*0c60*/  LOP3.LUT R12, R12, 0x800000, RZ, 0xfc, !PT ;  /* 0x008000000c0c7812 */ /* 0x000fc400078efcff */
[----:B------:R-:W-:Y:S02]  /*0c70*/  FSETP.NEU.FTZ.AND P0, PT, R10, R11, PT ;  /* 0x0000000b0a00720b */ /* 0x000fe40003f1d000 */
[----:B------:R-:W-:Y:S02]  /*0c80*/  SHF.L.U32 R13, R12, R13, RZ ;  /* 0x0000000d0c0d7219 */ /* 0x000fe400000006ff */
[----:B------:R-:W-:Y:S02]  /*0c90*/  SEL R11, R14, RZ, P2 ;  /* 0x000000ff0e0b7207 */ /* 0x000fe40001000000 */
[----:B------:R-:W-:Y:S02]  /*0ca0*/  ISETP.NE.AND P1, PT, R13, RZ, P1 ;  /* 0x000000ff0d00720c */ /* 0x000fe40000f25270 */
[----:B------:R-:W-:Y:S02]  /*0cb0*/  SHF.R.U32.HI R11, RZ, R11, R12 ;  /* 0x0000000bff0b7219 */ /* 0x000fe4000001160c */
[----:B------:R-:W-:-:S02]  /*0cc0*/  PLOP3.LUT P0, PT, P0, P1, PT, 0xf8, 0x8f ;  /* 0x00000000008f781c */ /* 0x000fc40000703f70 */
[----:B------:R-:W-:Y:S02]  /*0cd0*/  SHF.R.U32.HI R13, RZ, 0x1, R11 ;  /* 0x00000001ff0d7819 */ /* 0x000fe4000001160b */
[----:B------:R-:W-:-:S04]  /*0ce0*/  SEL R10, RZ, 0x1, !P0 ;  /* 0x00000001ff0a7807 */ /* 0x000fc80004000000 */
[----:B------:R-:W-:-:S04]  /*0cf0*/  LOP3.LUT R10, R10, 0x1, R13, 0xf8, !PT ;  /* 0x000000010a0a7812 */ /* 0x000fc800078ef80d */
[----:B------:R-:W-:-:S04]  /*0d00*/  LOP3.LUT R10, R10, R11, RZ, 0xc0, !PT ;  /* 0x0000000b0a0a7212 */ /* 0x000fc800078ec0ff */
[----:B------:R-:W-:-:S04]  /*0d10*/  IADD3 R13, PT, PT, R13, R10, RZ ;  /* 0x0000000a0d0d7210 */ /* 0x000fc80007ffe0ff */
[----:B------:R-:W-:Y:S01]  /*0d20*/  LOP3.LUT R0, R13, R0, RZ, 0xfc, !PT ;  /* 0x000000000d007212 */ /* 0x000fe200078efcff */
[----:B------:R-:W-:Y:S06]  /*0d30*/  BRA `(.L_x_22) ;  /* 0x0000000000107947 */ /* 0x000fec0003800000 */
.L_x_21:
[----:B------:R-:W-:-:S04]  /*0d40*/  LOP3.LUT R0, R0, 0x80000000, RZ, 0xc0, !PT ;  /* 0x8000000000007812 */ /* 0x000fc800078ec0ff */
[----:B------:R-:W-:Y:S01]  /*0d50*/  LOP3.LUT R0, R0, 0x7f800000, RZ, 0xfc, !PT ;  /* 0x7f80000000007812 */ /* 0x000fe200078efcff */
[----:B------:R-:W-:Y:S06]  /*0d60*/  BRA `(.L_x_22) ;  /* 0x0000000000047947 */ /* 0x000fec0003800000 */
.L_x_20:
[----:B------:R-:W-:-:S07]  /*0d70*/  IMAD R0, R13, 0x800000, R0 ;  /* 0x008000000d007824 */ /* 0x000fce00078e0200 */
.L_x_22:
[----:B------:R-:W-:Y:S05]  /*0d80*/  BSYNC.RECONVERGENT B2 ;  /* 0x0000000000027941 */ /* 0x000fea0003800200 */
.L_x_19:
[----:B------:R-:W-:Y:S05]  /*0d90*/  BRA `(.L_x_23) ;  /* 0x0000000000207947 */ /* 0x000fea0003800000 */
.L_x_18:
[----:B------:R-:W-:-:S04]  /*0da0*/  LOP3.LUT R0, R13, 0x80000000, R12, 0x48, !PT ;  /* 0x800000000d007812 */ /* 0x000fc800078e480c */
[----:B------:R-:W-:Y:S01]  /*0db0*/  LOP3.LUT R0, R0, 0x7f800000, RZ, 0xfc, !PT ;  /* 0x7f80000000007812 */ /* 0x000fe200078efcff */
[----:B------:R-:W-:Y:S06]  /*0dc0*/  BRA `(.L_x_23) ;  /* 0x0000000000147947 */ /* 0x000fec0003800000 */
.L_x_17:
[----:B------:R-:W-:Y:S01]  /*0dd0*/  LOP3.LUT R0, R13, 0x80000000, R12, 0x48, !PT ;  /* 0x800000000d007812 */ /* 0x000fe200078e480c */
[----:B------:R-:W-:Y:S06]  /*0de0*/  BRA `(.L_x_23) ;  /* 0x00000000000c7947 */ /* 0x000fec0003800000 */
.L_x_16:
[----:B------:R-:W0:Y:S01]  /*0df0*/  MUFU.RSQ R0, -QNAN ;  /* 0xffc0000000007908 */ /* 0x000e220000001400 */
[----:B------:R-:W-:Y:S05]  /*0e00*/  BRA `(.L_x_23) ;  /* 0x0000000000047947 */ /* 0x000fea0003800000 */
.L_x_15:
[----:B------:R-:W-:-:S07]  /*0e10*/  FADD.FTZ R0, R0, R3 ;  /* 0x0000000300007221 */ /* 0x000fce0000010000 */
.L_x_23:
[----:B------:R-:W-:Y:S05]  /*0e20*/  BSYNC.RECONVERGENT B1 ;  /* 0x0000000000017941 */ /* 0x000fea0003800200 */
.L_x_13:
[----:B------:R-:W-:Y:S02]  /*0e30*/  IMAD.MOV.U32 R10, RZ, RZ, R8 ;  /* 0x000000ffff0a7224 */ /* 0x000fe400078e0008 */
[----:B------:R-:W-:-:S04]  /*0e40*/  IMAD.MOV.U32 R11, RZ, RZ, 0x0 ;  /* 0x00000000ff0b7424 */ /* 0x000fc800078e00ff */
[----:B0-----:R-:W-:Y:S05]  /*0e50*/  RET.REL.NODEC R10 `(_Z22softmax_forward_kernelPfPKfii) ;  /* 0xfffffff00a687950 */ /* 0x001fea0003c3ffff */
.L_x_24:
[----:B------:R-:W-:-:S00]  /*0e60*/  BRA `(.L_x_24) ;  /* 0xfffffffc00fc7947 */ /* 0x000fc0000383ffff */
[----:B------:R-:W-:-:S00]  /*0e70*/  NOP ;  /* 0x0000000000007918 */ /* 0x000fc00000000000 */
        /* <DEDUP_REMOVED lines=8> */
.L_x_25:


//--------------------- .nv.shared._Z22softmax_forward_kernelPfPKfii --------------------------
	.section	.nv.shared._Z22softmax_forward_kernelPfPKfii,"aw",@nobits
	.sectionflags	@""
	.align	16
	.zero		1024


//--------------------- .nv.shared.reserved.0     --------------------------
	.section	.nv.shared.reserved.0,"aw",@nobits
	.weak		__nv_reservedSMEM_offset_0_alias
	.size		__nv_reservedSMEM_offset_0_alias, 0, 64
	.other		__nv_reservedSMEM_offset_0_alias,@"STO_CUDA_RESERVED_SHARED STV_DEFAULT"
__nv_reservedSMEM_offset_0_alias:
	.zero		0
	.zero		64


//--------------------- .nv.constant0._Z22softmax_forward_kernelPfPKfii --------------------------
	.section	.nv.constant0._Z22softmax_forward_kernelPfPKfii,"a",@progbits
	.sectionflags	@""
	.align	4
.nv.constant0._Z22softmax_forward_kernelPfPKfii:
	.zero		920


//--------------------- SYMBOLS --------------------------

	.type		.nv.reservedSmem.offset0,@object
	.size		.nv.reservedSmem.offset0,0x4
	.type		.nv.reservedSmem.cap,@object
	.size		.nv.reservedSmem.cap,0x4
